//
// Generated by NVIDIA NVVM Compiler
//
// Compiler Build ID: CL-36424714
// Cuda compilation tools, release 13.0, V13.0.88
// Based on NVVM 20.0.0
//

.version 9.0
.target sm_100
.address_size 64

	// .globl	_Z11compMatchesPcS_iiiiPi
.extern .func  (.param .b64 func_retval0) malloc
(
	.param .b64 malloc_param_0
)
;

.visible .entry _Z11compMatchesPcS_iiiiPi(
	.param .u64 .ptr .align 1 _Z11compMatchesPcS_iiiiPi_param_0,
	.param .u64 .ptr .align 1 _Z11compMatchesPcS_iiiiPi_param_1,
	.param .u32 _Z11compMatchesPcS_iiiiPi_param_2,
	.param .u32 _Z11compMatchesPcS_iiiiPi_param_3,
	.param .u32 _Z11compMatchesPcS_iiiiPi_param_4,
	.param .u32 _Z11compMatchesPcS_iiiiPi_param_5,
	.param .u64 .ptr .align 1 _Z11compMatchesPcS_iiiiPi_param_6
)
{
	.reg .pred 	%p<41>;
	.reg .b16 	%rs<29>;
	.reg .b32 	%r<189>;
	.reg .b64 	%rd<47>;

	ld.param.u64 	%rd15, [_Z11compMatchesPcS_iiiiPi_param_0];
	ld.param.u64 	%rd14, [_Z11compMatchesPcS_iiiiPi_param_1];
	ld.param.u32 	%r65, [_Z11compMatchesPcS_iiiiPi_param_2];
	ld.param.u32 	%r66, [_Z11compMatchesPcS_iiiiPi_param_3];
	ld.param.u64 	%rd16, [_Z11compMatchesPcS_iiiiPi_param_6];
	cvta.to.global.u64 	%rd1, %rd15;
	cvta.to.global.u64 	%rd17, %rd16;
	mov.u32 	%r69, %tid.x;
	mov.u32 	%r70, %ctaid.x;
	mov.u32 	%r1, %ntid.x;
	mad.lo.s32 	%r170, %r70, %r1, %r69;
	mul.wide.s32 	%rd18, %r170, 4;
	add.s64 	%rd2, %rd17, %rd18;
	mov.b32 	%r71, 0;
	st.global.u32 	[%rd2], %r71;
	setp.ge.s32 	%p1, %r170, %r65;
	@%p1 bra 	$L__BB0_50;
	ld.param.u32 	%r166, [_Z11compMatchesPcS_iiiiPi_param_4];
	mov.u32 	%r72, %nctaid.x;
	mul.lo.s32 	%r3, %r72, %r1;
	mul.wide.s32 	%rd19, %r166, 4;
	add.s64 	%rd20, %rd19, 4;
	{ // callseq 0, 0
	.param .b64 param0;
	st.param.b64 	[param0], %rd20;
	.param .b64 retval0;
	call.uni (retval0), 
	malloc, 
	(
	param0
	);
	ld.param.b64 	%rd21, [retval0];
	} // callseq 0
	sub.s32 	%r169, %r66, %r170;
	cvta.to.global.u64 	%rd4, %rd14;
$L__BB0_2:
	ld.param.u32 	%r167, [_Z11compMatchesPcS_iiiiPi_param_4];
	min.s32 	%r73, %r167, %r169;
	add.s32 	%r74, %r73, 1;
	max.u32 	%r7, %r74, 2;
	add.s32 	%r8, %r7, -1;
	add.s32 	%r9, %r7, -2;
	sub.s32 	%r75, %r66, %r170;
	min.s32 	%r10, %r75, %r167;
	setp.eq.s32 	%p2, %r10, 0;
	@%p2 bra 	$L__BB0_47;
	setp.lt.u32 	%p3, %r9, 15;
	mov.b32 	%r172, 1;
	@%p3 bra 	$L__BB0_7;
	add.s64 	%rd46, %rd21, 32;
	and.b32  	%r11, %r8, -16;
	mov.b32 	%r174, 0;
$L__BB0_5:
	.pragma "nounroll";
	add.s32 	%r78, %r174, 1;
	st.u32 	[%rd46+-28], %r78;
	add.s32 	%r79, %r174, 2;
	st.u32 	[%rd46+-24], %r79;
	add.s32 	%r80, %r174, 3;
	st.u32 	[%rd46+-20], %r80;
	add.s32 	%r81, %r174, 4;
	st.u32 	[%rd46+-16], %r81;
	add.s32 	%r82, %r174, 5;
	st.u32 	[%rd46+-12], %r82;
	add.s32 	%r83, %r174, 6;
	st.u32 	[%rd46+-8], %r83;
	add.s32 	%r84, %r174, 7;
	st.u32 	[%rd46+-4], %r84;
	add.s32 	%r85, %r174, 8;
	st.u32 	[%rd46], %r85;
	add.s32 	%r86, %r174, 9;
	st.u32 	[%rd46+4], %r86;
	add.s32 	%r87, %r174, 10;
	st.u32 	[%rd46+8], %r87;
	add.s32 	%r88, %r174, 11;
	st.u32 	[%rd46+12], %r88;
	add.s32 	%r89, %r174, 12;
	st.u32 	[%rd46+16], %r89;
	add.s32 	%r90, %r174, 13;
	st.u32 	[%rd46+20], %r90;
	add.s32 	%r91, %r174, 14;
	st.u32 	[%rd46+24], %r91;
	add.s32 	%r92, %r174, 15;
	st.u32 	[%rd46+28], %r92;
	add.s32 	%r174, %r174, 16;
	st.u32 	[%rd46+32], %r174;
	add.s64 	%rd46, %rd46, 64;
	setp.eq.s32 	%p4, %r174, %r11;
	@%p4 bra 	$L__BB0_6;
	bra.uni 	$L__BB0_5;
$L__BB0_6:
	add.s32 	%r172, %r174, 1;
$L__BB0_7:
	and.b32  	%r93, %r8, 15;
	setp.eq.s32 	%p5, %r93, 0;
	@%p5 bra 	$L__BB0_17;
	add.s32 	%r14, %r7, 15;
	and.b32  	%r94, %r14, 15;
	add.s32 	%r95, %r94, -1;
	setp.lt.u32 	%p6, %r95, 7;
	@%p6 bra 	$L__BB0_10;
	mul.wide.u32 	%rd22, %r172, 4;
	add.s64 	%rd23, %rd21, %rd22;
	st.u32 	[%rd23], %r172;
	add.s32 	%r96, %r172, 1;
	st.u32 	[%rd23+4], %r96;
	add.s32 	%r97, %r172, 2;
	st.u32 	[%rd23+8], %r97;
	add.s32 	%r98, %r172, 3;
	st.u32 	[%rd23+12], %r98;
	add.s32 	%r99, %r172, 4;
	st.u32 	[%rd23+16], %r99;
	add.s32 	%r100, %r172, 5;
	st.u32 	[%rd23+20], %r100;
	add.s32 	%r101, %r172, 6;
	st.u32 	[%rd23+24], %r101;
	add.s32 	%r102, %r172, 7;
	st.u32 	[%rd23+28], %r102;
	add.s32 	%r172, %r172, 8;
$L__BB0_10:
	and.b32  	%r103, %r14, 7;
	setp.eq.s32 	%p7, %r103, 0;
	@%p7 bra 	$L__BB0_17;
	add.s32 	%r104, %r7, 7;
	and.b32  	%r17, %r104, 3;
	and.b32  	%r105, %r104, 7;
	add.s32 	%r106, %r105, -1;
	setp.lt.u32 	%p8, %r106, 3;
	@%p8 bra 	$L__BB0_13;
	mul.wide.u32 	%rd24, %r172, 4;
	add.s64 	%rd25, %rd21, %rd24;
	st.u32 	[%rd25], %r172;
	add.s32 	%r107, %r172, 1;
	st.u32 	[%rd25+4], %r107;
	add.s32 	%r108, %r172, 2;
	st.u32 	[%rd25+8], %r108;
	add.s32 	%r109, %r172, 3;
	st.u32 	[%rd25+12], %r109;
	add.s32 	%r172, %r172, 4;
$L__BB0_13:
	setp.eq.s32 	%p9, %r17, 0;
	@%p9 bra 	$L__BB0_17;
	mul.wide.u32 	%rd26, %r172, 4;
	add.s64 	%rd6, %rd21, %rd26;
	st.u32 	[%rd6], %r172;
	setp.eq.s32 	%p10, %r17, 1;
	@%p10 bra 	$L__BB0_17;
	add.s32 	%r110, %r172, 1;
	st.u32 	[%rd6+4], %r110;
	setp.eq.s32 	%p11, %r17, 2;
	@%p11 bra 	$L__BB0_17;
	add.s32 	%r111, %r172, 2;
	st.u32 	[%rd6+8], %r111;
$L__BB0_17:
	and.b32  	%r20, %r8, 3;
	and.b32  	%r21, %r8, -4;
	mov.b32 	%r175, 1;
$L__BB0_18:
	add.s32 	%r114, %r7, -2;
	setp.lt.u32 	%p12, %r114, 3;
	st.u32 	[%rd21], %r175;
	add.s32 	%r177, %r175, -1;
	add.s32 	%r115, %r177, %r170;
	cvt.u64.u32 	%rd27, %r115;
	add.s64 	%rd9, %rd4, %rd27;
	mov.b32 	%r185, 1;
	mov.u32 	%r176, %r175;
	@%p12 bra 	$L__BB0_33;
	mov.b32 	%r178, 1;
	mov.u32 	%r176, %r175;
$L__BB0_20:
	mul.wide.u32 	%rd28, %r178, 4;
	add.s64 	%rd10, %rd21, %rd28;
	ld.u32 	%r29, [%rd10];
	add.s32 	%r117, %r178, -1;
	cvt.u64.u32 	%rd29, %r117;
	setp.ge.s32 	%p13, %r29, %r176;
	add.s64 	%rd11, %rd1, %rd29;
	@%p13 bra 	$L__BB0_22;
	add.s32 	%r121, %r29, 1;
	ld.global.u8 	%rs3, [%rd11];
	ld.global.u8 	%rs4, [%rd9];
	setp.ne.s16 	%p15, %rs3, %rs4;
	selp.u32 	%r122, 1, 0, %p15;
	add.s32 	%r123, %r177, %r122;
	min.u32 	%r179, %r121, %r123;
	bra.uni 	$L__BB0_23;
$L__BB0_22:
	add.s32 	%r118, %r176, 1;
	ld.global.u8 	%rs1, [%rd11];
	ld.global.u8 	%rs2, [%rd9];
	setp.ne.s16 	%p14, %rs1, %rs2;
	selp.u32 	%r119, 1, 0, %p14;
	add.s32 	%r120, %r177, %r119;
	min.u32 	%r179, %r118, %r120;
$L__BB0_23:
	st.u32 	[%rd10], %r179;
	ld.u32 	%r33, [%rd10+4];
	setp.lt.s32 	%p16, %r33, %r179;
	@%p16 bra 	$L__BB0_25;
	add.s32 	%r124, %r179, 1;
	ld.global.u8 	%rs5, [%rd11+1];
	ld.global.u8 	%rs6, [%rd9];
	setp.ne.s16 	%p17, %rs5, %rs6;
	selp.u32 	%r125, 1, 0, %p17;
	add.s32 	%r126, %r29, %r125;
	min.u32 	%r180, %r124, %r126;
	bra.uni 	$L__BB0_26;
$L__BB0_25:
	add.s32 	%r127, %r33, 1;
	ld.global.u8 	%rs7, [%rd11+1];
	ld.global.u8 	%rs8, [%rd9];
	setp.ne.s16 	%p18, %rs7, %rs8;
	selp.u32 	%r128, 1, 0, %p18;
	add.s32 	%r129, %r29, %r128;
	min.u32 	%r180, %r127, %r129;
$L__BB0_26:
	st.u32 	[%rd10+4], %r180;
	ld.u32 	%r37, [%rd10+8];
	setp.lt.s32 	%p19, %r37, %r180;
	@%p19 bra 	$L__BB0_28;
	add.s32 	%r130, %r180, 1;
	ld.global.u8 	%rs9, [%rd11+2];
	ld.global.u8 	%rs10, [%rd9];
	setp.ne.s16 	%p20, %rs9, %rs10;
	selp.u32 	%r131, 1, 0, %p20;
	add.s32 	%r132, %r33, %r131;
	min.u32 	%r181, %r130, %r132;
	bra.uni 	$L__BB0_29;
$L__BB0_28:
	add.s32 	%r133, %r37, 1;
	ld.global.u8 	%rs11, [%rd11+2];
	ld.global.u8 	%rs12, [%rd9];
	setp.ne.s16 	%p21, %rs11, %rs12;
	selp.u32 	%r134, 1, 0, %p21;
	add.s32 	%r135, %r33, %r134;
	min.u32 	%r181, %r133, %r135;
$L__BB0_29:
	st.u32 	[%rd10+8], %r181;
	ld.u32 	%r177, [%rd10+12];
	setp.lt.s32 	%p22, %r177, %r181;
	@%p22 bra 	$L__BB0_31;
	add.s32 	%r136, %r181, 1;
	ld.global.u8 	%rs13, [%rd11+3];
	ld.global.u8 	%rs14, [%rd9];
	setp.ne.s16 	%p23, %rs13, %rs14;
	selp.u32 	%r137, 1, 0, %p23;
	add.s32 	%r138, %r37, %r137;
	min.u32 	%r176, %r136, %r138;
	bra.uni 	$L__BB0_32;
$L__BB0_31:
	add.s32 	%r139, %r177, 1;
	ld.global.u8 	%rs15, [%rd11+3];
	ld.global.u8 	%rs16, [%rd9];
	setp.ne.s16 	%p24, %rs15, %rs16;
	selp.u32 	%r140, 1, 0, %p24;
	add.s32 	%r141, %r37, %r140;
	min.u32 	%r176, %r139, %r141;
$L__BB0_32:
	st.u32 	[%rd10+12], %r176;
	add.s32 	%r185, %r178, 4;
	add.s32 	%r142, %r178, 3;
	setp.ne.s32 	%p25, %r142, %r21;
	mov.u32 	%r178, %r185;
	@%p25 bra 	$L__BB0_20;
$L__BB0_33:
	setp.eq.s32 	%p26, %r20, 0;
	@%p26 bra 	$L__BB0_46;
	mul.wide.u32 	%rd30, %r185, 4;
	add.s64 	%rd12, %rd21, %rd30;
	ld.u32 	%r49, [%rd12];
	setp.lt.s32 	%p27, %r49, %r176;
	@%p27 bra 	$L__BB0_36;
	add.s32 	%r143, %r185, -1;
	cvt.u64.u32 	%rd31, %r143;
	add.s32 	%r144, %r176, 1;
	add.s64 	%rd32, %rd1, %rd31;
	ld.global.u8 	%rs17, [%rd32];
	ld.global.u8 	%rs18, [%rd9];
	setp.ne.s16 	%p28, %rs17, %rs18;
	selp.u32 	%r145, 1, 0, %p28;
	add.s32 	%r146, %r177, %r145;
	min.u32 	%r186, %r144, %r146;
	bra.uni 	$L__BB0_37;
$L__BB0_36:
	add.s32 	%r147, %r185, -1;
	cvt.u64.u32 	%rd33, %r147;
	add.s32 	%r148, %r49, 1;
	add.s64 	%rd34, %rd1, %rd33;
	ld.global.u8 	%rs19, [%rd34];
	ld.global.u8 	%rs20, [%rd9];
	setp.ne.s16 	%p29, %rs19, %rs20;
	selp.u32 	%r149, 1, 0, %p29;
	add.s32 	%r150, %r177, %r149;
	min.u32 	%r186, %r148, %r150;
$L__BB0_37:
	setp.eq.s32 	%p30, %r20, 1;
	st.u32 	[%rd12], %r186;
	@%p30 bra 	$L__BB0_46;
	add.s32 	%r53, %r185, 1;
	mul.wide.u32 	%rd35, %r53, 4;
	add.s64 	%rd13, %rd21, %rd35;
	ld.u32 	%r54, [%rd13];
	setp.lt.s32 	%p31, %r54, %r186;
	@%p31 bra 	$L__BB0_40;
	cvt.u64.u32 	%rd36, %r185;
	add.s32 	%r151, %r186, 1;
	add.s64 	%rd37, %rd1, %rd36;
	ld.global.u8 	%rs21, [%rd37];
	ld.global.u8 	%rs22, [%rd9];
	setp.ne.s16 	%p32, %rs21, %rs22;
	selp.u32 	%r152, 1, 0, %p32;
	add.s32 	%r153, %r49, %r152;
	min.u32 	%r187, %r151, %r153;
	bra.uni 	$L__BB0_41;
$L__BB0_40:
	cvt.u64.u32 	%rd38, %r185;
	add.s32 	%r154, %r54, 1;
	add.s64 	%rd39, %rd1, %rd38;
	ld.global.u8 	%rs23, [%rd39];
	ld.global.u8 	%rs24, [%rd9];
	setp.ne.s16 	%p33, %rs23, %rs24;
	selp.u32 	%r155, 1, 0, %p33;
	add.s32 	%r156, %r49, %r155;
	min.u32 	%r187, %r154, %r156;
$L__BB0_41:
	setp.eq.s32 	%p34, %r20, 2;
	st.u32 	[%rd13], %r187;
	@%p34 bra 	$L__BB0_46;
	ld.u32 	%r58, [%rd12+8];
	setp.lt.s32 	%p35, %r58, %r187;
	@%p35 bra 	$L__BB0_44;
	cvt.u64.u32 	%rd40, %r53;
	add.s32 	%r157, %r187, 1;
	add.s64 	%rd41, %rd1, %rd40;
	ld.global.u8 	%rs25, [%rd41];
	ld.global.u8 	%rs26, [%rd9];
	setp.ne.s16 	%p36, %rs25, %rs26;
	selp.u32 	%r158, 1, 0, %p36;
	add.s32 	%r159, %r54, %r158;
	min.u32 	%r188, %r157, %r159;
	bra.uni 	$L__BB0_45;
$L__BB0_44:
	cvt.u64.u32 	%rd42, %r53;
	add.s32 	%r160, %r58, 1;
	add.s64 	%rd43, %rd1, %rd42;
	ld.global.u8 	%rs27, [%rd43];
	ld.global.u8 	%rs28, [%rd9];
	setp.ne.s16 	%p37, %rs27, %rs28;
	selp.u32 	%r161, 1, 0, %p37;
	add.s32 	%r162, %r54, %r161;
	min.u32 	%r188, %r160, %r162;
$L__BB0_45:
	st.u32 	[%rd12+8], %r188;
$L__BB0_46:
	add.s32 	%r175, %r175, 1;
	setp.ne.s32 	%p38, %r175, %r7;
	@%p38 bra 	$L__BB0_18;
$L__BB0_47:
	ld.param.u32 	%r168, [_Z11compMatchesPcS_iiiiPi_param_5];
	mul.wide.s32 	%rd44, %r10, 4;
	add.s64 	%rd45, %rd21, %rd44;
	ld.u32 	%r163, [%rd45];
	setp.gt.s32 	%p39, %r163, %r168;
	@%p39 bra 	$L__BB0_49;
	ld.global.u32 	%r164, [%rd2];
	add.s32 	%r165, %r164, 1;
	st.global.u32 	[%rd2], %r165;
$L__BB0_49:
	add.s32 	%r170, %r170, %r3;
	setp.lt.s32 	%p40, %r170, %r65;
	sub.s32 	%r169, %r169, %r3;
	@%p40 bra 	$L__BB0_2;
$L__BB0_50:
	ret;

}


// ===== COMPILED SASS (sm_100) =====

	.target	sm_100

	.elftype	@"ET_EXEC"


//--------------------- .note.nv.tkinfo           --------------------------
	.section	.note.nv.tkinfo,"",@"SHT_NOTE"
	.sectionflags	@"SHF_NOTE_NV_TKINFO"
	.tkinfo
        /*0018*/ 	.word	0x00000002
        /*0030*/ 	.string	""
        /*0030*/ 	.string	"ptxas"
        /*0030*/ 	.string	"Cuda compilation tools, release 13.0, V13.0.88"
        /*0030*/ 	.string	"Build cuda_13.0.r13.0/compiler.36424714_0"
        /*0030*/ 	.string	"-arch sm_100 -m 64 "



//--------------------- .note.nv.cuinfo           --------------------------
	.section	.note.nv.cuinfo,"",@"SHT_NOTE"
	.sectionflags	@"SHF_NOTE_NV_CUINFO"
        /*0018*/ 	.short	0x0002
        /*001a*/ 	.short	0x0064
        /*001c*/ 	.short	0x0082
	.zero		2


//--------------------- .nv.info                  --------------------------
	.section	.nv.info,"",@"SHT_CUDA_INFO"
	.align	4


	//----- nvinfo : EIATTR_REGCOUNT
	.align		4
        /*0000*/ 	.byte	0x04, 0x2f
        /*0002*/ 	.short	(.L_1 - .L_0)
	.align		4
.L_0:
        /*0004*/ 	.word	index@(_Z11compMatchesPcS_iiiiPi)
        /*0008*/ 	.word	0x00000020


	//----- nvinfo : EIATTR_FRAME_SIZE
	.align		4
.L_1:
        /*000c*/ 	.byte	0x04, 0x11
        /*000e*/ 	.short	(.L_3 - .L_2)
	.align		4
.L_2:
        /*0010*/ 	.word	index@(_Z11compMatchesPcS_iiiiPi)
        /*0014*/ 	.word	0x00000000


	//----- nvinfo : EIATTR_MIN_STACK_SIZE
	.align		4
.L_3:
        /*0018*/ 	.byte	0x04, 0x12
        /*001a*/ 	.short	(.L_5 - .L_4)
	.align		4
.L_4:
        /*001c*/ 	.word	index@(_Z11compMatchesPcS_iiiiPi)
        /*0020*/ 	.word	0x00000000
.L_5:


//--------------------- .nv.compat                --------------------------
	.section	.nv.compat,"",@"SHT_CUDA_COMPAT_INFO"
	.align	4
        /*0000*/ 	.byte	0x02, 0x09, 0x00, 0x00, 0x02, 0x02, 0x01, 0x00, 0x02, 0x05, 0x05, 0x00, 0x03, 0x07, 0x01, 0x01
        /*0010*/ 	.byte	0x02, 0x03, 0x00, 0x00, 0x02, 0x06, 0x01, 0x00, 0x04, 0x0b, 0x08, 0x00, 0x09, 0x00, 0x00, 0x00
        /*0020*/ 	.byte	0x00, 0x00, 0x00, 0x00


//--------------------- .nv.info._Z11compMatchesPcS_iiiiPi --------------------------
	.section	.nv.info._Z11compMatchesPcS_iiiiPi,"",@"SHT_CUDA_INFO"
	.sectionflags	@""
	.align	4


	//----- nvinfo : EIATTR_CUDA_API_VERSION
	.align		4
        /*0000*/ 	.byte	0x04, 0x37
        /*0002*/ 	.short	(.L_7 - .L_6)
.L_6:
        /*0004*/ 	.word	0x00000082


	//----- nvinfo : EIATTR_KPARAM_INFO
	.align		4
.L_7:
        /*0008*/ 	.byte	0x04, 0x17
        /*000a*/ 	.short	(.L_9 - .L_8)
.L_8:
        /*000c*/ 	.word	0x00000000
        /*0010*/ 	.short	0x0006
        /*0012*/ 	.short	0x0020
        /*0014*/ 	.byte	0x00, 0xf5, 0x21, 0x00


	//----- nvinfo : EIATTR_KPARAM_INFO
	.align		4
.L_9:
        /*0018*/ 	.byte	0x04, 0x17
        /*001a*/ 	.short	(.L_11 - .L_10)
.L_10:
        /*001c*/ 	.word	0x00000000
        /*0020*/ 	.short	0x0005
        /*0022*/ 	.short	0x001c
        /*0024*/ 	.byte	0x00, 0xf0, 0x11, 0x00


	//----- nvinfo : EIATTR_KPARAM_INFO
	.align		4
.L_11:
        /*0028*/ 	.byte	0x04, 0x17
        /*002a*/ 	.short	(.L_13 - .L_12)
.L_12:
        /*002c*/ 	.word	0x00000000
        /*0030*/ 	.short	0x0004
        /*0032*/ 	.short	0x0018
        /*0034*/ 	.byte	0x00, 0xf0, 0x11, 0x00


	//----- nvinfo : EIATTR_KPARAM_INFO
	.align		4
.L_13:
        /*0038*/ 	.byte	0x04, 0x17
        /*003a*/ 	.short	(.L_15 - .L_14)
.L_14:
        /*003c*/ 	.word	0x00000000
        /*0040*/ 	.short	0x0003
        /*0042*/ 	.short	0x0014
        /*0044*/ 	.byte	0x00, 0xf0, 0x11, 0x00


	//----- nvinfo : EIATTR_KPARAM_INFO
	.align		4
.L_15:
        /*0048*/ 	.byte	0x04, 0x17
        /*004a*/ 	.short	(.L_17 - .L_16)
.L_16:
        /*004c*/ 	.word	0x00000000
        /*0050*/ 	.short	0x0002
        /*0052*/ 	.short	0x0010
        /*0054*/ 	.byte	0x00, 0xf0, 0x11, 0x00


	//----- nvinfo : EIATTR_KPARAM_INFO
	.align		4
.L_17:
        /*0058*/ 	.byte	0x04, 0x17
        /*005a*/ 	.short	(.L_19 - .L_18)
.L_18:
        /*005c*/ 	.word	0x00000000
        /*0060*/ 	.short	0x0001
        /*0062*/ 	.short	0x0008
        /*0064*/ 	.byte	0x00, 0xf5, 0x21, 0x00


	//----- nvinfo : EIATTR_KPARAM_INFO
	.align		4
.L_19:
        /*0068*/ 	.byte	0x04, 0x17
        /*006a*/ 	.short	(.L_21 - .L_20)
.L_20:
        /*006c*/ 	.word	0x00000000
        /*0070*/ 	.short	0x0000
        /*0072*/ 	.short	0x0000
        /*0074*/ 	.byte	0x00, 0xf5, 0x21, 0x00


	//----- nvinfo : EIATTR_SPARSE_MMA_MASK
	.align		4
.L_21:
        /*0078*/ 	.byte	0x03, 0x50
        /*007a*/ 	.short	0x0000


	//----- nvinfo : EIATTR_MAXREG_COUNT
	.align		4
        /*007c*/ 	.byte	0x03, 0x1b
        /*007e*/ 	.short	0x00ff


	//----- nvinfo : EIATTR_EXTERNS
	.align		4
        /*0080*/ 	.byte	0x04, 0x0f
        /*0082*/ 	.short	(.L_23 - .L_22)


	//   ....[0]....
	.align		4
.L_22:
        /*0084*/ 	.word	index@(malloc)


	//----- nvinfo : EIATTR_MERCURY_ISA_VERSION
	.align		4
.L_23:
        /*0088*/ 	.byte	0x03, 0x5f
        /*008a*/ 	.short	0x0101


	//----- nvinfo : EIATTR_VRC_CTA_INIT_COUNT
	.align		4
        /*008c*/ 	.byte	0x02, 0x4a
	.zero		1
	.zero		1


	//----- nvinfo : EIATTR_SYSCALL_OFFSETS
	.align		4
        /*0090*/ 	.byte	0x04, 0x46
        /*0092*/ 	.short	(.L_25 - .L_24)


	//   ....[0]....
.L_24:
        /*0094*/ 	.word	0x000001a0


	//----- nvinfo : EIATTR_EXIT_INSTR_OFFSETS
	.align		4
.L_25:
        /*0098*/ 	.byte	0x04, 0x1c
        /*009a*/ 	.short	(.L_27 - .L_26)


	//   ....[0]....
.L_26:
        /*009c*/ 	.word	0x000000b0


	//   ....[1]....
        /*00a0*/ 	.word	0x000013f0


	//----- nvinfo : EIATTR_CRS_STACK_SIZE
	.align		4
.L_27:
        /*00a4*/ 	.byte	0x04, 0x1e
        /*00a6*/ 	.short	(.L_29 - .L_28)
.L_28:
        /*00a8*/ 	.word	0x00000000


	//----- nvinfo : EIATTR_CBANK_PARAM_SIZE
	.align		4
.L_29:
        /*00ac*/ 	.byte	0x03, 0x19
        /*00ae*/ 	.short	0x0028


	//----- nvinfo : EIATTR_PARAM_CBANK
	.align		4
        /*00b0*/ 	.byte	0x04, 0x0a
        /*00b2*/ 	.short	(.L_31 - .L_30)
	.align		4
.L_30:
        /*00b4*/ 	.word	index@(.nv.constant0._Z11compMatchesPcS_iiiiPi)
        /*00b8*/ 	.short	0x0380
        /*00ba*/ 	.short	0x0028


	//----- nvinfo : EIATTR_SW_WAR
	.align		4
.L_31:
        /*00bc*/ 	.byte	0x04, 0x36
        /*00be*/ 	.short	(.L_33 - .L_32)
.L_32:
        /*00c0*/ 	.word	0x00000008
.L_33:


//--------------------- .nv.callgraph             --------------------------
	.section	.nv.callgraph,"",@"SHT_CUDA_CALLGRAPH"
	.align	4
	.sectionentsize	8
	.align		4
        /*0000*/ 	.word	0x00000000
	.align		4
        /*0004*/ 	.word	0xffffffff
	.align		4
        /*0008*/ 	.word	index@(_Z11compMatchesPcS_iiiiPi)
	.align		4
        /*000c*/ 	.word	index@(malloc)
	.align		4
        /*0010*/ 	.word	0x00000000
	.align		4
        /*0014*/ 	.word	0xfffffffe
	.align		4
        /*0018*/ 	.word	0x00000000
	.align		4
        /*001c*/ 	.word	0xfffffffd
	.align		4
        /*0020*/ 	.word	0x00000000
	.align		4
        /*0024*/ 	.word	0xfffffffc


//--------------------- .nv.constant4             --------------------------
	.section	.nv.constant4,"a",@progbits
	.align	8
	.align		8
.nv.constant4:
        /*0000*/ 	.dword	malloc


//--------------------- .text._Z11compMatchesPcS_iiiiPi --------------------------
	.section	.text._Z11compMatchesPcS_iiiiPi,"ax",@progbits
	.align	128
        .global         _Z11compMatchesPcS_iiiiPi
        .type           _Z11compMatchesPcS_iiiiPi,@function
        .size           _Z11compMatchesPcS_iiiiPi,(.L_x_22 - _Z11compMatchesPcS_iiiiPi)
        .other          _Z11compMatchesPcS_iiiiPi,@"STO_CUDA_ENTRY STV_DEFAULT"
_Z11compMatchesPcS_iiiiPi:
.text._Z11compMatchesPcS_iiiiPi:
[----:B------:R-:W0:Y:S01]  /*0000*/  LDC R1, c[0x0][0x37c] ;  /* 0x0000df00ff017b82 */ /* 0x000e220000000800 */
[----:B------:R-:W1:Y:S07]  /*0010*/  S2R R19, SR_TID.X ;  /* 0x0000000000137919 */ /* 0x000e6e0000002100 */
[----:B------:R-:W1:Y:S01]  /*0020*/  S2UR UR4, SR_CTAID.X ;  /* 0x00000000000479c3 */ /* 0x000e620000002500 */
[----:B------:R-:W2:Y:S01]  /*0030*/  LDCU UR5, c[0x0][0x390] ;  /* 0x00007200ff0577ac */ /* 0x000ea20008000800 */
[----:B------:R-:W3:Y:S06]  /*0040*/  LDCU.64 UR36, c[0x0][0x358] ;  /* 0x00006b00ff2477ac */ /* 0x000eec0008000a00 */
[----:B------:R-:W1:Y:S08]  /*0050*/  LDC R18, c[0x0][0x360] ;  /* 0x0000d800ff127b82 */ /* 0x000e700000000800 */
[----:B------:R-:W4:Y:S01]  /*0060*/  LDC.64 R16, c[0x0][0x3a0] ;  /* 0x0000e800ff107b82 */ /* 0x000f220000000a00 */
[----:B-1----:R-:W-:-:S05]  /*0070*/  IMAD R19, R18, UR4, R19 ;  /* 0x0000000412137c24 */ /* 0x002fca000f8e0213 */
[C---:B--2---:R-:W-:Y:S01]  /*0080*/  ISETP.GE.AND P0, PT, R19.reuse, UR5, PT ;  /* 0x0000000513007c0c */ /* 0x044fe2000bf06270 */
[----:B----4-:R-:W-:-:S05]  /*0090*/  IMAD.WIDE R16, R19, 0x4, R16 ;  /* 0x0000000413107825 */ /* 0x010fca00078e0210 */
[----:B---3--:R1:W-:Y:S07]  /*00a0*/  STG.E desc[UR36][R16.64], RZ ;  /* 0x000000ff10007986 */ /* 0x0083ee000c101924 */
[----:B0-----:R-:W-:Y:S05]  /*00b0*/  @P0 EXIT ;  /* 0x000000000000094d */ /* 0x001fea0003800000 */
[----:B------:R-:W0:Y:S01]  /*00c0*/  LDCU UR6, c[0x0][0x398] ;  /* 0x00007300ff0677ac */ /* 0x000e220008000800 */
[----:B------:R-:W-:Y:S01]  /*00d0*/  MOV R0, 0x0 ;  /* 0x0000000000007802 */ /* 0x000fe20000000f00 */
[----:B------:R-:W2:Y:S03]  /*00e0*/  LDCU UR7, c[0x0][0x370] ;  /* 0x00006e00ff0777ac */ /* 0x000ea60008000800 */
[----:B------:R3:W4:Y:S01]  /*00f0*/  LDC.64 R2, c[0x4][R0] ;  /* 0x0100000000027b82 */ /* 0x0007220000000a00 */
[----:B------:R-:W-:Y:S01]  /*0100*/  UMOV UR4, 0x4 ;  /* 0x0000000400047882 */ /* 0x000fe20000000000 */
[----:B------:R-:W-:Y:S02]  /*0110*/  UMOV UR5, 0x0 ;  /* 0x0000000000057882 */ /* 0x000fe40000000000 */
[----:B0-----:R-:W-:Y:S01]  /*0120*/  UIMAD.WIDE UR4, UR6, 0x4, UR4 ;  /* 0x00000004060478a5 */ /* 0x001fe2000f8e0204 */
[----:B--2---:R-:W-:-:S05]  /*0130*/  IMAD R18, R18, UR7, RZ ;  /* 0x0000000712127c24 */ /* 0x004fca000f8e02ff */
[----:B------:R-:W-:Y:S02]  /*0140*/  IMAD.U32 R7, RZ, RZ, UR5 ;  /* 0x00000005ff077e24 */ /* 0x000fe4000f8e00ff */
[----:B------:R-:W-:Y:S02]  /*0150*/  IMAD.U32 R5, RZ, RZ, UR5 ;  /* 0x00000005ff057e24 */ /* 0x000fe4000f8e00ff */
[----:B------:R-:W-:Y:S01]  /*0160*/  IMAD.U32 R4, RZ, RZ, UR4 ;  /* 0x00000004ff047e24 */ /* 0x000fe2000f8e00ff */
[----:B------:R-:W-:Y:S01]  /*0170*/  MOV R5, R7 ;  /* 0x0000000700057202 */ /* 0x000fe20000000f00 */
[----:B---3--:R-:W-:-:S07]  /*0180*/  IMAD.U32 R6, RZ, RZ, UR4 ;  /* 0x00000004ff067e24 */ /* 0x008fce000f8e00ff */
[----:B------:R-:W-:-:S07]  /*0190*/  LEPC R20, `(.L_x_0) ;  /* 0x000000001014794e */ /* 0x000fce0000000000 */
[----:B-1--4-:R-:W-:Y:S05]  /*01a0*/  CALL.ABS.NOINC R2 ;  /* 0x0000000002007343 */ /* 0x012fea0003c00000 */
.L_x_0:
[----:B------:R-:W0:Y:S02]  /*01b0*/  LDCU UR4, c[0x0][0x394] ;  /* 0x00007280ff0477ac */ /* 0x000e240008000800 */
[----:B0-----:R-:W-:-:S07]  /*01c0*/  IADD3 R9, PT, PT, -R19, UR4, RZ ;  /* 0x0000000413097c10 */ /* 0x001fce000fffe1ff */
.L_x_20:
[----:B------:R-:W0:Y:S01]  /*01d0*/  LDC R0, c[0x0][0x394] ;  /* 0x0000e500ff007b82 */ /* 0x000e220000000800 */
[----:B------:R-:W1:Y:S01]  /*01e0*/  LDCU UR4, c[0x0][0x398] ;  /* 0x00007300ff0477ac */ /* 0x000e620008000800 */
[----:B------:R-:W-:Y:S01]  /*01f0*/  IMAD.MOV R21, RZ, RZ, -R19 ;  /* 0x000000ffff157224 */ /* 0x000fe200078e0a13 */
[----:B------:R-:W-:Y:S01]  /*0200*/  BSSY.RECONVERGENT B0, `(.L_x_1) ;  /* 0x0000112000007945 */ /* 0x000fe20003800200 */
[----:B------:R-:W-:Y:S01]  /*0210*/  IMAD.MOV.U32 R3, RZ, RZ, 0x1 ;  /* 0x00000001ff037424 */ /* 0x000fe200078e00ff */
[----:B-1----:R-:W-:-:S04]  /*0220*/  VIMNMX R8, PT, PT, R9, UR4, PT ;  /* 0x0000000409087c48 */ /* 0x002fc8000bfe0100 */
[----:B------:R-:W-:Y:S02]  /*0230*/  VIADDMNMX.U32 R8, R8, R3, 0x2, !PT ;  /* 0x0000000208087446 */ /* 0x000fe40007800003 */
[----:B0-----:R-:W-:-:S04]  /*0240*/  VIADDMNMX R21, R21, R0, UR4, PT ;  /* 0x0000000415157e46 */ /* 0x001fc8000b800100 */
[----:B------:R-:W-:-:S13]  /*0250*/  ISETP.NE.AND P0, PT, R21, RZ, PT ;  /* 0x000000ff1500720c */ /* 0x000fda0003f05270 */
[----:B------:R-:W-:Y:S05]  /*0260*/  @!P0 BRA `(.L_x_2) ;  /* 0x00000010002c8947 */ /* 0x000fea0003800000 */
[----:B------:R-:W-:Y:S01]  /*0270*/  VIADD R0, R8, 0xfffffffe ;  /* 0xfffffffe08007836 */ /* 0x000fe20000000000 */
[----:B------:R-:W-:Y:S01]  /*0280*/  BSSY.RECONVERGENT B1, `(.L_x_3) ;  /* 0x0000032000017945 */ /* 0x000fe20003800200 */
[----:B------:R-:W-:-:S03]  /*0290*/  HFMA2 R7, -RZ, RZ, 0, 5.9604644775390625e-08 ;  /* 0x00000001ff077431 */ /* 0x000fc600000001ff */
[----:B------:R-:W-:Y:S01]  /*02a0*/  ISETP.GE.U32.AND P0, PT, R0, 0xf, PT ;  /* 0x0000000f0000780c */ /* 0x000fe20003f06070 */
[----:B------:R-:W-:-:S12]  /*02b0*/  VIADD R0, R8, 0xffffffff ;  /* 0xffffffff08007836 */ /* 0x000fd80000000000 */
[----:B------:R-:W-:Y:S05]  /*02c0*/  @!P0 BRA `(.L_x_4) ;  /* 0x0000000000b48947 */ /* 0x000fea0003800000 */
[----:B------:R-:W-:Y:S01]  /*02d0*/  IADD3 R10, P0, PT, R4, 0x20, RZ ;  /* 0x00000020040a7810 */ /* 0x000fe20007f1e0ff */
[----:B------:R-:W-:Y:S01]  /*02e0*/  BSSY.RECONVERGENT B2, `(.L_x_5) ;  /* 0x000002a000027945 */ /* 0x000fe20003800200 */
[----:B------:R-:W-:Y:S01]  /*02f0*/  LOP3.LUT R6, R0, 0xfffffff0, RZ, 0xc0, !PT ;  /* 0xfffffff000067812 */ /* 0x000fe200078ec0ff */
[----:B------:R-:W-:Y:S02]  /*0300*/  IMAD.MOV.U32 R7, RZ, RZ, RZ ;  /* 0x000000ffff077224 */ /* 0x000fe400078e00ff */
[----:B------:R-:W-:-:S08]  /*0310*/  IMAD.X R27, RZ, RZ, R5, P0 ;  /* 0x000000ffff1b7224 */ /* 0x000fd000000e0605 */
.L_x_6:
[C---:B------:R-:W-:Y:S01]  /*0320*/  VIADD R11, R7.reuse, 0x1 ;  /* 0x00000001070b7836 */ /* 0x040fe20000000000 */
[----:B------:R-:W-:Y:S01]  /*0330*/  MOV R3, R27 ;  /* 0x0000001b00037202 */ /* 0x000fe20000000f00 */
[----:B------:R-:W-:Y:S01]  /*0340*/  IMAD.MOV.U32 R2, RZ, RZ, R10 ;  /* 0x000000ffff027224 */ /* 0x000fe200078e000a */
[C---:B------:R-:W-:Y:S01]  /*0350*/  IADD3 R27, PT, PT, R7.reuse, 0x6, RZ ;  /* 0x00000006071b7810 */ /* 0x040fe20007ffe0ff */
[C---:B------:R-:W-:Y:S01]  /*0360*/  VIADD R13, R7.reuse, 0x2 ;  /* 0x00000002070d7836 */ /* 0x040fe20000000000 */
[C---:B------:R-:W-:Y:S01]  /*0370*/  IADD3 R14, PT, PT, R7.reuse, 0xb, RZ ;  /* 0x0000000b070e7810 */ /* 0x040fe20007ffe0ff */
[C---:B------:R-:W-:Y:S01]  /*0380*/  VIADD R15, R7.reuse, 0x3 ;  /* 0x00000003070f7836 */ /* 0x040fe20000000000 */
[----:B------:R0:W-:Y:S01]  /*0390*/  ST.E desc[UR36][R2.64+-0x1c], R11 ;  /* 0xffffe40b02007985 */ /* 0x0001e2000c101924 */
[C---:B------:R-:W-:Y:S02]  /*03a0*/  VIADD R23, R7.reuse, 0x4 ;  /* 0x0000000407177836 */ /* 0x040fe40000000000 */
[C---:B------:R-:W-:Y:S01]  /*03b0*/  VIADD R25, R7.reuse, 0x5 ;  /* 0x0000000507197836 */ /* 0x040fe20000000000 */
[----:B------:R1:W-:Y:S01]  /*03c0*/  ST.E desc[UR36][R2.64+-0x18], R13 ;  /* 0xffffe80d02007985 */ /* 0x0003e2000c101924 */
[----:B------:R-:W-:-:S02]  /*03d0*/  VIADD R29, R7, 0x7 ;  /* 0x00000007071d7836 */ /* 0x000fc40000000000 */
[C---:B------:R-:W-:Y:S01]  /*03e0*/  VIADD R10, R7.reuse, 0x8 ;  /* 0x00000008070a7836 */ /* 0x040fe20000000000 */
[----:B------:R2:W-:Y:S01]  /*03f0*/  ST.E desc[UR36][R2.64+-0x14], R15 ;  /* 0xffffec0f02007985 */ /* 0x0005e2000c101924 */
[----:B------:R-:W-:-:S03]  /*0400*/  VIADD R12, R7, 0xa ;  /* 0x0000000a070c7836 */ /* 0x000fc60000000000 */
[----:B------:R3:W-:Y:S01]  /*0410*/  ST.E desc[UR36][R2.64+-0x10], R23 ;  /* 0xfffff01702007985 */ /* 0x0007e2000c101924 */
[----:B0-----:R-:W-:-:S03]  /*0420*/  VIADD R11, R7, 0x9 ;  /* 0x00000009070b7836 */ /* 0x001fc60000000000 */
[----:B------:R0:W-:Y:S01]  /*0430*/  ST.E desc[UR36][R2.64+-0xc], R25 ;  /* 0xfffff41902007985 */ /* 0x0001e2000c101924 */
[C---:B-1----:R-:W-:Y:S02]  /*0440*/  VIADD R13, R7.reuse, 0xc ;  /* 0x0000000c070d7836 */ /* 0x042fe40000000000 */
[C---:B--2---:R-:W-:Y:S01]  /*0450*/  VIADD R15, R7.reuse, 0xd ;  /* 0x0000000d070f7836 */ /* 0x044fe20000000000 */
[----:B------:R-:W-:Y:S01]  /*0460*/  ST.E desc[UR36][R2.64+-0x4], R29 ;  /* 0xfffffc1d02007985 */ /* 0x000fe2000c101924 */
[----:B---3--:R-:W-:-:S03]  /*0470*/  VIADD R23, R7, 0xe ;  /* 0x0000000e07177836 */ /* 0x008fc60000000000 */
[----:B------:R-:W-:Y:S01]  /*0480*/  ST.E desc[UR36][R2.64+0x4], R11 ;  /* 0x0000040b02007985 */ /* 0x000fe2000c101924 */
[C---:B0-----:R-:W-:Y:S01]  /*0490*/  VIADD R25, R7.reuse, 0xf ;  /* 0x0000000f07197836 */ /* 0x041fe20000000000 */
[----:B------:R-:W-:Y:S02]  /*04a0*/  IADD3 R7, PT, PT, R7, 0x10, RZ ;  /* 0x0000001007077810 */ /* 0x000fe40007ffe0ff */
[----:B------:R-:W-:Y:S02]  /*04b0*/  ST.E desc[UR36][R2.64+0x8], R12 ;  /* 0x0000080c02007985 */ /* 0x000fe4000c101924 */
[----:B------:R-:W-:Y:S02]  /*04c0*/  ISETP.NE.AND P0, PT, R7, R6, PT ;  /* 0x000000060700720c */ /* 0x000fe40003f05270 */
[----:B------:R-:W-:Y:S04]  /*04d0*/  ST.E desc[UR36][R2.64+0xc], R14 ;  /* 0x00000c0e02007985 */ /* 0x000fe8000c101924 */
[----:B------:R-:W-:Y:S04]  /*04e0*/  ST.E desc[UR36][R2.64+0x10], R13 ;  /* 0x0000100d02007985 */ /* 0x000fe8000c101924 */
[----:B------:R-:W-:Y:S04]  /*04f0*/  ST.E desc[UR36][R2.64+0x14], R15 ;  /* 0x0000140f02007985 */ /* 0x000fe8000c101924 */
[----:B------:R-:W-:Y:S04]  /*0500*/  ST.E desc[UR36][R2.64+0x18], R23 ;  /* 0x0000181702007985 */ /* 0x000fe8000c101924 */
[----:B------:R-:W-:Y:S04]  /*0510*/  ST.E desc[UR36][R2.64+0x1c], R25 ;  /* 0x00001c1902007985 */ /* 0x000fe8000c101924 */
[----:B------:R-:W-:Y:S04]  /*0520*/  ST.E desc[UR36][R2.64+0x20], R7 ;  /* 0x0000200702007985 */ /* 0x000fe8000c101924 */
[----:B------:R0:W-:Y:S04]  /*0530*/  ST.E desc[UR36][R2.64], R10 ;  /* 0x0000000a02007985 */ /* 0x0001e8000c101924 */
[----:B------:R1:W-:Y:S01]  /*0540*/  ST.E desc[UR36][R2.64+-0x8], R27 ;  /* 0xfffff81b02007985 */ /* 0x0003e2000c101924 */
[----:B0-----:R-:W-:-:S05]  /*0550*/  IADD3 R10, P1, PT, R2, 0x40, RZ ;  /* 0x00000040020a7810 */ /* 0x001fca0007f3e0ff */
[----:B-1----:R-:W-:Y:S01]  /*0560*/  IMAD.X R27, RZ, RZ, R3, P1 ;  /* 0x000000ffff1b7224 */ /* 0x002fe200008e0603 */
[----:B------:R-:W-:Y:S07]  /*0570*/  @P0 BRA `(.L_x_6) ;  /* 0xfffffffc00680947 */ /* 0x000fee000383ffff */
[----:B------:R-:W-:Y:S05]  /*0580*/  BSYNC.RECONVERGENT B2 ;  /* 0x0000000000027941 */ /* 0x000fea0003800200 */
.L_x_5:
[----:B------:R-:W-:-:S07]  /*0590*/  VIADD R7, R7, 0x1 ;  /* 0x0000000107077836 */ /* 0x000fce0000000000 */
.L_x_4:
[----:B------:R-:W-:Y:S05]  /*05a0*/  BSYNC.RECONVERGENT B1 ;  /* 0x0000000000017941 */ /* 0x000fea0003800200 */
.L_x_3:
[----:B------:R-:W-:Y:S01]  /*05b0*/  LOP3.LUT P0, RZ, R0, 0xf, RZ, 0xc0, !PT ;  /* 0x0000000f00ff7812 */ /* 0x000fe2000780c0ff */
[----:B------:R-:W-:-:S12]  /*05c0*/  BSSY.RECONVERGENT B1, `(.L_x_7) ;  /* 0x0000038000017945 */ /* 0x000fd80003800200 */
[----:B------:R-:W-:Y:S05]  /*05d0*/  @!P0 BRA `(.L_x_8) ;  /* 0x0000000000d88947 */ /* 0x000fea0003800000 */
[----:B------:R-:W-:Y:S01]  /*05e0*/  VIADD R3, R8, 0xf ;  /* 0x0000000f08037836 */ /* 0x000fe20000000000 */
[----:B------:R-:W-:Y:S04]  /*05f0*/  BSSY.RECONVERGENT B2, `(.L_x_9) ;  /* 0x0000017000027945 */ /* 0x000fe80003800200 */
[C---:B------:R-:W-:Y:S02]  /*0600*/  LOP3.LUT R2, R3.reuse, 0xf, RZ, 0xc0, !PT ;  /* 0x0000000f03027812 */ /* 0x040fe400078ec0ff */
[----:B------:R-:W-:-:S03]  /*0610*/  LOP3.LUT P1, RZ, R3, 0x7, RZ, 0xc0, !PT ;  /* 0x0000000703ff7812 */ /* 0x000fc6000782c0ff */
[----:B------:R-:W-:-:S05]  /*0620*/  VIADD R2, R2, 0xffffffff ;  /* 0xffffffff02027836 */ /* 0x000fca0000000000 */
[----:B------:R-:W-:-:S13]  /*0630*/  ISETP.GE.U32.AND P0, PT, R2, 0x7, PT ;  /* 0x000000070200780c */ /* 0x000fda0003f06070 */
[----:B------:R-:W-:Y:S05]  /*0640*/  @!P0 BRA `(.L_x_10) ;  /* 0x0000000000448947 */ /* 0x000fea0003800000 */
[C---:B------:R-:W-:Y:S01]  /*0650*/  IADD3 R11, PT, PT, R7.reuse, 0x1, RZ ;  /* 0x00000001070b7810 */ /* 0x040fe20007ffe0ff */
[C---:B------:R-:W-:Y:S01]  /*0660*/  IMAD.WIDE.U32 R2, R7.reuse, 0x4, R4 ;  /* 0x0000000407027825 */ /* 0x040fe200078e0004 */
[----:B------:R-:W-:-:S03]  /*0670*/  IADD3 R27, PT, PT, R7, 0x6, RZ ;  /* 0x00000006071b7810 */ /* 0x000fc60007ffe0ff */
[C---:B------:R-:W-:Y:S01]  /*0680*/  VIADD R13, R7.reuse, 0x2 ;  /* 0x00000002070d7836 */ /* 0x040fe20000000000 */
[----:B------:R-:W-:Y:S01]  /*0690*/  ST.E desc[UR36][R2.64+0x4], R11 ;  /* 0x0000040b02007985 */ /* 0x000fe2000c101924 */
[C---:B------:R-:W-:Y:S02]  /*06a0*/  VIADD R15, R7.reuse, 0x3 ;  /* 0x00000003070f7836 */ /* 0x040fe40000000000 */
[C---:B------:R-:W-:Y:S01]  /*06b0*/  VIADD R23, R7.reuse, 0x4 ;  /* 0x0000000407177836 */ /* 0x040fe20000000000 */
[----:B------:R-:W-:Y:S01]  /*06c0*/  ST.E desc[UR36][R2.64+0x8], R13 ;  /* 0x0000080d02007985 */ /* 0x000fe2000c101924 */
[C---:B------:R-:W-:Y:S02]  /*06d0*/  VIADD R25, R7.reuse, 0x5 ;  /* 0x0000000507197836 */ /* 0x040fe40000000000 */
[C---:B------:R-:W-:Y:S01]  /*06e0*/  VIADD R29, R7.reuse, 0x7 ;  /* 0x00000007071d7836 */ /* 0x040fe20000000000 */
[----:B------:R-:W-:Y:S04]  /*06f0*/  ST.E desc[UR36][R2.64+0xc], R15 ;  /* 0x00000c0f02007985 */ /* 0x000fe8000c101924 */
[----:B------:R-:W-:Y:S04]  /*0700*/  ST.E desc[UR36][R2.64+0x10], R23 ;  /* 0x0000101702007985 */ /* 0x000fe8000c101924 */
[----:B------:R-:W-:Y:S04]  /*0710*/  ST.E desc[UR36][R2.64+0x14], R25 ;  /* 0x0000141902007985 */ /* 0x000fe8000c101924 */
[----:B------:R-:W-:Y:S04]  /*0720*/  ST.E desc[UR36][R2.64+0x18], R27 ;  /* 0x0000181b02007985 */ /* 0x000fe8000c101924 */
[----:B------:R-:W-:Y:S04]  /*0730*/  ST.E desc[UR36][R2.64+0x1c], R29 ;  /* 0x00001c1d02007985 */ /* 0x000fe8000c101924 */
[----:B------:R0:W-:Y:S02]  /*0740*/  ST.E desc[UR36][R2.64], R7 ;  /* 0x0000000702007985 */ /* 0x0001e4000c101924 */
[----:B0-----:R-:W-:-:S07]  /*0750*/  VIADD R7, R7, 0x8 ;  /* 0x0000000807077836 */ /* 0x001fce0000000000 */
.L_x_10:
[----:B------:R-:W-:Y:S05]  /*0760*/  BSYNC.RECONVERGENT B2 ;  /* 0x0000000000027941 */ /* 0x000fea0003800200 */
.L_x_9:
[----:B------:R-:W-:Y:S05]  /*0770*/  @!P1 BRA `(.L_x_8) ;  /* 0x0000000000709947 */ /* 0x000fea0003800000 */
[----:B------:R-:W-:Y:S01]  /*0780*/  VIADD R2, R8, 0x7 ;  /* 0x0000000708027836 */ /* 0x000fe20000000000 */
[----:B------:R-:W-:Y:S04]  /*0790*/  BSSY.RECONVERGENT B2, `(.L_x_11) ;  /* 0x0000010000027945 */ /* 0x000fe80003800200 */
[C---:B------:R-:W-:Y:S02]  /*07a0*/  LOP3.LUT R3, R2.reuse, 0x7, RZ, 0xc0, !PT ;  /* 0x0000000702037812 */ /* 0x040fe400078ec0ff */
[----:B------:R-:W-:-:S03]  /*07b0*/  LOP3.LUT R6, R2, 0x3, RZ, 0xc0, !PT ;  /* 0x0000000302067812 */ /* 0x000fc600078ec0ff */
[----:B------:R-:W-:Y:S01]  /*07c0*/  VIADD R3, R3, 0xffffffff ;  /* 0xffffffff03037836 */ /* 0x000fe20000000000 */
[----:B------:R-:W-:-:S04]  /*07d0*/  ISETP.NE.AND P1, PT, R6, RZ, PT ;  /* 0x000000ff0600720c */ /* 0x000fc80003f25270 */
[----:B------:R-:W-:-:S13]  /*07e0*/  ISETP.GE.U32.AND P0, PT, R3, 0x3, PT ;  /* 0x000000030300780c */ /* 0x000fda0003f06070 */
[----:B------:R-:W-:Y:S05]  /*07f0*/  @!P0 BRA `(.L_x_12) ;  /* 0x0000000000248947 */ /* 0x000fea0003800000 */
[C---:B------:R-:W-:Y:S01]  /*0800*/  IADD3 R11, PT, PT, R7.reuse, 0x1, RZ ;  /* 0x00000001070b7810 */ /* 0x040fe20007ffe0ff */
[----:B------:R-:W-:-:S04]  /*0810*/  IMAD.WIDE.U32 R2, R7, 0x4, R4 ;  /* 0x0000000407027825 */ /* 0x000fc800078e0004 */
[C---:B------:R-:W-:Y:S01]  /*0820*/  VIADD R13, R7.reuse, 0x2 ;  /* 0x00000002070d7836 */ /* 0x040fe20000000000 */
[----:B------:R-:W-:Y:S01]  /*0830*/  ST.E desc[UR36][R2.64+0x4], R11 ;  /* 0x0000040b02007985 */ /* 0x000fe2000c101924 */
[----:B------:R-:W-:-:S03]  /*0840*/  VIADD R15, R7, 0x3 ;  /* 0x00000003070f7836 */ /* 0x000fc60000000000 */
[----:B------:R-:W-:Y:S04]  /*0850*/  ST.E desc[UR36][R2.64+0x8], R13 ;  /* 0x0000080d02007985 */ /* 0x000fe8000c101924 */
[----:B------:R-:W-:Y:S04]  /*0860*/  ST.E desc[UR36][R2.64+0xc], R15 ;  /* 0x00000c0f02007985 */ /* 0x000fe8000c101924 */
[----:B------:R0:W-:Y:S02]  /*0870*/  ST.E desc[UR36][R2.64], R7 ;  /* 0x0000000702007985 */ /* 0x0001e4000c101924 */
[----:B0-----:R-:W-:-:S07]  /*0880*/  VIADD R7, R7, 0x4 ;  /* 0x0000000407077836 */ /* 0x001fce0000000000 */
.L_x_12:
[----:B------:R-:W-:Y:S05]  /*0890*/  BSYNC.RECONVERGENT B2 ;  /* 0x0000000000027941 */ /* 0x000fea0003800200 */
.L_x_11:
[----:B------:R-:W-:Y:S05]  /*08a0*/  @!P1 BRA `(.L_x_8) ;  /* 0x0000000000249947 */ /* 0x000fea0003800000 */
[----:B------:R-:W-:Y:S01]  /*08b0*/  IMAD.WIDE.U32 R2, R7, 0x4, R4 ;  /* 0x0000000407027825 */ /* 0x000fe200078e0004 */
[----:B------:R-:W-:-:S04]  /*08c0*/  ISETP.NE.AND P0, PT, R6, 0x1, PT ;  /* 0x000000010600780c */ /* 0x000fc80003f05270 */
[----:B------:R0:W-:Y:S09]  /*08d0*/  ST.E desc[UR36][R2.64], R7 ;  /* 0x0000000702007985 */ /* 0x0001f2000c101924 */
[----:B------:R-:W-:Y:S05]  /*08e0*/  @!P0 BRA `(.L_x_8) ;  /* 0x0000000000148947 */ /* 0x000fea0003800000 */
[----:B------:R-:W-:Y:S01]  /*08f0*/  ISETP.NE.AND P0, PT, R6, 0x2, PT ;  /* 0x000000020600780c */ /* 0x000fe20003f05270 */
[----:B------:R-:W-:-:S05]  /*0900*/  VIADD R11, R7, 0x1 ;  /* 0x00000001070b7836 */ /* 0x000fca0000000000 */
[----:B------:R1:W-:Y:S07]  /*0910*/  ST.E desc[UR36][R2.64+0x4], R11 ;  /* 0x0000040b02007985 */ /* 0x0003ee000c101924 */
[----:B0-----:R-:W-:-:S05]  /*0920*/  @P0 IADD3 R7, PT, PT, R7, 0x2, RZ ;  /* 0x0000000207070810 */ /* 0x001fca0007ffe0ff */
[----:B------:R1:W-:Y:S02]  /*0930*/  @P0 ST.E desc[UR36][R2.64+0x8], R7 ;  /* 0x0000080702000985 */ /* 0x0003e4000c101924 */
.L_x_8:
[----:B------:R-:W-:Y:S05]  /*0940*/  BSYNC.RECONVERGENT B1 ;  /* 0x0000000000017941 */ /* 0x000fea0003800200 */
.L_x_7:
[C---:B------:R-:W-:Y:S01]  /*0950*/  LOP3.LUT R20, R0.reuse, 0x3, RZ, 0xc0, !PT ;  /* 0x0000000300147812 */ /* 0x040fe200078ec0ff */
[----:B------:R-:W-:Y:S01]  /*0960*/  IMAD.MOV.U32 R15, RZ, RZ, 0x1 ;  /* 0x00000001ff0f7424 */ /* 0x000fe200078e00ff */
[----:B------:R-:W-:-:S07]  /*0970*/  LOP3.LUT R0, R0, 0xfffffffc, RZ, 0xc0, !PT ;  /* 0xfffffffc00007812 */ /* 0x000fce00078ec0ff */
.L_x_19:
[----:B------:R-:W2:Y:S01]  /*0980*/  LDCU.64 UR4, c[0x0][0x388] ;  /* 0x00007100ff0477ac */ /* 0x000ea20008000a00 */
[----:B------:R3:W-:Y:S01]  /*0990*/  ST.E desc[UR36][R4.64], R15 ;  /* 0x0000000f04007985 */ /* 0x0007e2000c101924 */
[----:B01----:R-:W-:Y:S01]  /*09a0*/  VIADD R3, R8, 0xfffffffe ;  /* 0xfffffffe08037836 */ /* 0x003fe20000000000 */
[----:B------:R-:W-:Y:S01]  /*09b0*/  BSSY.RECONVERGENT B1, `(.L_x_13) ;  /* 0x0000052000017945 */ /* 0x000fe20003800200 */
[----:B------:R-:W-:Y:S02]  /*09c0*/  VIADD R22, R15, 0xffffffff ;  /* 0xffffffff0f167836 */ /* 0x000fe40000000000 */
[----:B------:R-:W-:Y:S01]  /*09d0*/  IMAD.MOV.U32 R26, RZ, RZ, 0x1 ;  /* 0x00000001ff1a7424 */ /* 0x000fe200078e00ff */
[----:B------:R-:W-:Y:S01]  /*09e0*/  ISETP.GE.U32.AND P0, PT, R3, 0x3, PT ;  /* 0x000000030300780c */ /* 0x000fe20003f06070 */
[----:B------:R-:W-:Y:S02]  /*09f0*/  IMAD.IADD R2, R22, 0x1, R19 ;  /* 0x0000000116027824 */ /* 0x000fe400078e0213 */
[----:B------:R-:W-:-:S03]  /*0a00*/  IMAD.MOV.U32 R23, RZ, RZ, R15 ;  /* 0x000000ffff177224 */ /* 0x000fc600078e000f */
[----:B--2---:R-:W-:-:S04]  /*0a10*/  IADD3 R2, P1, PT, R2, UR4, RZ ;  /* 0x0000000402027c10 */ /* 0x004fc8000ff3e0ff */
[----:B------:R-:W-:-:S03]  /*0a20*/  IADD3.X R3, PT, PT, RZ, UR5, RZ, P1, !PT ;  /* 0x00000005ff037c10 */ /* 0x000fc60008ffe4ff */
[----:B---3--:R-:W-:Y:S06]  /*0a30*/  @!P0 BRA `(.L_x_14) ;  /* 0x0000000400248947 */ /* 0x008fec0003800000 */
[----:B------:R-:W-:Y:S01]  /*0a40*/  BSSY.RECONVERGENT B2, `(.L_x_15) ;  /* 0x0000047000027945 */ /* 0x000fe20003800200 */
[----:B------:R-:W-:Y:S02]  /*0a50*/  IMAD.MOV.U32 R13, RZ, RZ, 0x1 ;  /* 0x00000001ff0d7424 */ /* 0x000fe400078e00ff */
[----:B------:R-:W-:-:S07]  /*0a60*/  IMAD.MOV.U32 R23, RZ, RZ, R15 ;  /* 0x000000ffff177224 */ /* 0x000fce00078e000f */
.L_x_16:
[----:B------:R-:W0:Y:S01]  /*0a70*/  LDCU.64 UR4, c[0x0][0x380] ;  /* 0x00007000ff0477ac */ /* 0x000e220008000a00 */
[C---:B------:R-:W-:Y:S01]  /*0a80*/  IADD3 R6, PT, PT, R13.reuse, -0x1, RZ ;  /* 0xffffffff0d067810 */ /* 0x040fe20007ffe0ff */
[----:B------:R-:W-:Y:S01]  /*0a90*/  IMAD.WIDE.U32 R10, R13, 0x4, R4 ;  /* 0x000000040d0a7825 */ /* 0x000fe200078e0004 */
[----:B------:R-:W2:Y:S04]  /*0aa0*/  LDG.E.U8 R25, desc[UR36][R2.64] ;  /* 0x0000002402197981 */ /* 0x000ea8000c1e1100 */
[----:B------:R-:W3:Y:S04]  /*0ab0*/  LD.E R14, desc[UR36][R10.64] ;  /* 0x000000240a0e7980 */ /* 0x000ee8000c101900 */
[----:B------:R-:W4:Y:S01]  /*0ac0*/  LD.E R12, desc[UR36][R10.64+0x4] ;  /* 0x000004240a0c7980 */ /* 0x000f22000c101900 */
[----:B0-----:R-:W-:-:S05]  /*0ad0*/  IADD3 R6, P0, PT, R6, UR4, RZ ;  /* 0x0000000406067c10 */ /* 0x001fca000ff1e0ff */
[----:B------:R-:W-:-:S05]  /*0ae0*/  IMAD.X R7, RZ, RZ, UR5, P0 ;  /* 0x00000005ff077e24 */ /* 0x000fca00080e06ff */
[----:B------:R-:W2:Y:S01]  /*0af0*/  LDG.E.U8 R24, desc[UR36][R6.64] ;  /* 0x0000002406187981 */ /* 0x000ea2000c1e1100 */
[----:B---3--:R-:W-:-:S04]  /*0b00*/  ISETP.GE.AND P0, PT, R14, R23, PT ;  /* 0x000000170e00720c */ /* 0x008fc80003f06270 */
[CC--:B--2---:R-:W-:Y:S02]  /*0b10*/  ISETP.NE.OR P1, PT, R24.reuse, R25.reuse, !P0 ;  /* 0x000000191800720c */ /* 0x0c4fe40004725670 */
[----:B------:R-:W-:Y:S01]  /*0b20*/  ISETP.NE.OR P2, PT, R24, R25, P0 ;  /* 0x000000191800720c */ /* 0x000fe20000745670 */
[----:B------:R-:W-:-:S06]  /*0b30*/  VIADD R24, R22, 0x1 ;  /* 0x0000000116187836 */ /* 0x000fcc0000000000 */
[----:B------:R-:W-:-:S04]  /*0b40*/  @P0 IMAD.MOV.U32 R25, RZ, RZ, R24 ;  /* 0x000000ffff190224 */ /* 0x000fc800078e0018 */
[----:B------:R-:W-:Y:S02]  /*0b50*/  @!P1 IADD3 R25, PT, PT, R22, RZ, RZ ;  /* 0x000000ff16199210 */ /* 0x000fe40007ffe0ff */
[----:B------:R-:W-:-:S03]  /*0b60*/  @!P2 IMAD.MOV R24, RZ, RZ, R22 ;  /* 0x000000ffff18a224 */ /* 0x000fc600078e0216 */
[----:B------:R-:W-:Y:S02]  /*0b70*/  @P0 IMAD.MOV.U32 R22, RZ, RZ, R25 ;  /* 0x000000ffff160224 */ /* 0x000fe400078e0019 */
[----:B------:R-:W-:-:S03]  /*0b80*/  @!P0 VIADDMNMX.U32 R25, R14, 0x1, R24, PT ;  /* 0x000000010e198846 */ /* 0x000fc60003800018 */
[----:B------:R-:W-:Y:S02]  /*0b90*/  @P0 VIADDMNMX.U32 R25, R23, 0x1, R22, PT ;  /* 0x0000000117190846 */ /* 0x000fe40003800016 */
[----:B------:R-:W2:Y:S02]  /*0ba0*/  LD.E R23, desc[UR36][R10.64+0x8] ;  /* 0x000008240a177980 */ /* 0x000ea4000c101900 */
[----:B----4-:R-:W-:Y:S02]  /*0bb0*/  ISETP.GE.AND P0, PT, R12, R25, PT ;  /* 0x000000190c00720c */ /* 0x010fe40003f06270 */
[----:B------:R0:W-:Y:S11]  /*0bc0*/  ST.E desc[UR36][R10.64], R25 ;  /* 0x000000190a007985 */ /* 0x0001f6000c101924 */
[----:B------:R-:W3:Y:S04]  /*0bd0*/  @P0 LDG.E.U8 R22, desc[UR36][R6.64+0x1] ;  /* 0x0000012406160981 */ /* 0x000ee8000c1e1100 */
[----:B------:R-:W3:Y:S04]  /*0be0*/  @P0 LDG.E.U8 R27, desc[UR36][R2.64] ;  /* 0x00000024021b0981 */ /* 0x000ee8000c1e1100 */
[----:B------:R-:W4:Y:S04]  /*0bf0*/  @!P0 LDG.E.U8 R24, desc[UR36][R6.64+0x1] ;  /* 0x0000012406188981 */ /* 0x000f28000c1e1100 */
[----:B------:R-:W4:Y:S01]  /*0c00*/  @!P0 LDG.E.U8 R29, desc[UR36][R2.64] ;  /* 0x00000024021d8981 */ /* 0x000f22000c1e1100 */
[----:B---3--:R-:W-:-:S02]  /*0c10*/  ISETP.NE.OR P2, PT, R22, R27, !P0 ;  /* 0x0000001b1600720c */ /* 0x008fc40004745670 */
[----:B----4-:R-:W-:Y:S01]  /*0c20*/  ISETP.NE.OR P1, PT, R24, R29, P0 ;  /* 0x0000001d1800720c */ /* 0x010fe20000725670 */
[----:B------:R-:W-:-:S04]  /*0c30*/  VIADD R22, R14, 0x1 ;  /* 0x000000010e167836 */ /* 0x000fc80000000000 */
[----:B------:R-:W-:-:S06]  /*0c40*/  @!P0 IMAD.MOV.U32 R24, RZ, RZ, R22 ;  /* 0x000000ffff188224 */ /* 0x000fcc00078e0016 */
[----:B------:R-:W-:Y:S02]  /*0c50*/  @!P2 IADD3 R22, PT, PT, R14, RZ, RZ ;  /* 0x000000ff0e16a210 */ /* 0x000fe40007ffe0ff */
[----:B------:R-:W-:Y:S02]  /*0c60*/  @!P1 IMAD.MOV R24, RZ, RZ, R14 ;  /* 0x000000ffff189224 */ /* 0x000fe400078e020e */
[----:B0-----:R-:W-:Y:S02]  /*0c70*/  @P0 VIADDMNMX.U32 R25, R25, 0x1, R22, PT ;  /* 0x0000000119190846 */ /* 0x001fe40003800016 */
[----:B------:R-:W3:Y:S01]  /*0c80*/  LD.E R22, desc[UR36][R10.64+0xc] ;  /* 0x00000c240a167980 */ /* 0x000ee2000c101900 */
[----:B------:R-:W-:-:S04]  /*0c90*/  @!P0 VIADDMNMX.U32 R25, R12, 0x1, R24, PT ;  /* 0x000000010c198846 */ /* 0x000fc80003800018 */
[----:B--2---:R-:W-:Y:S01]  /*0ca0*/  ISETP.GE.AND P0, PT, R23, R25, PT ;  /* 0x000000191700720c */ /* 0x004fe20003f06270 */
[----:B------:R0:W-:-:S12]  /*0cb0*/  ST.E desc[UR36][R10.64+0x4], R25 ;  /* 0x000004190a007985 */ /* 0x0001d8000c101924 */
[----:B------:R-:W2:Y:S04]  /*0cc0*/  @P0 LDG.E.U8 R14, desc[UR36][R6.64+0x2] ;  /* 0x00000224060e0981 */ /* 0x000ea8000c1e1100 */
[----:B------:R-:W2:Y:S04]  /*0cd0*/  @P0 LDG.E.U8 R27, desc[UR36][R2.64] ;  /* 0x00000024021b0981 */ /* 0x000ea8000c1e1100 */
[----:B------:R-:W4:Y:S04]  /*0ce0*/  @!P0 LDG.E.U8 R24, desc[UR36][R6.64+0x2] ;  /* 0x0000022406188981 */ /* 0x000f28000c1e1100 */
[----:B------:R-:W4:Y:S01]  /*0cf0*/  @!P0 LDG.E.U8 R29, desc[UR36][R2.64] ;  /* 0x00000024021d8981 */ /* 0x000f22000c1e1100 */
[----:B--2---:R-:W-:-:S02]  /*0d00*/  ISETP.NE.OR P2, PT, R14, R27, !P0 ;  /* 0x0000001b0e00720c */ /* 0x004fc40004745670 */
[----:B----4-:R-:W-:Y:S01]  /*0d10*/  ISETP.NE.OR P1, PT, R24, R29, P0 ;  /* 0x0000001d1800720c */ /* 0x010fe20000725670 */
[----:B------:R-:W-:-:S04]  /*0d20*/  VIADD R14, R12, 0x1 ;  /* 0x000000010c0e7836 */ /* 0x000fc80000000000 */
[----:B------:R-:W-:-:S06]  /*0d30*/  @!P0 IMAD.MOV.U32 R24, RZ, RZ, R14 ;  /* 0x000000ffff188224 */ /* 0x000fcc00078e000e */
[----:B------:R-:W-:Y:S02]  /*0d40*/  @!P2 IADD3 R14, PT, PT, R12, RZ, RZ ;  /* 0x000000ff0c0ea210 */ /* 0x000fe40007ffe0ff */
[----:B------:R-:W-:Y:S02]  /*0d50*/  @!P1 IMAD.MOV R24, RZ, RZ, R12 ;  /* 0x000000ffff189224 */ /* 0x000fe400078e020c */
[----:B0-----:R-:W-:-:S03]  /*0d60*/  @P0 VIADDMNMX.U32 R25, R25, 0x1, R14, PT ;  /* 0x0000000119190846 */ /* 0x001fc6000380000e */
[----:B------:R-:W-:-:S04]  /*0d70*/  @!P0 VIADDMNMX.U32 R25, R23, 0x1, R24, PT ;  /* 0x0000000117198846 */ /* 0x000fc80003800018 */
[----:B---3--:R-:W-:Y:S01]  /*0d80*/  ISETP.GE.AND P0, PT, R22, R25, PT ;  /* 0x000000191600720c */ /* 0x008fe20003f06270 */
[----:B------:R0:W-:-:S12]  /*0d90*/  ST.E desc[UR36][R10.64+0x8], R25 ;  /* 0x000008190a007985 */ /* 0x0001d8000c101924 */
[----:B------:R-:W2:Y:S04]  /*0da0*/  @P0 LDG.E.U8 R12, desc[UR36][R6.64+0x3] ;  /* 0x00000324060c0981 */ /* 0x000ea8000c1e1100 */
[----:B------:R-:W2:Y:S04]  /*0db0*/  @P0 LDG.E.U8 R27, desc[UR36][R2.64] ;  /* 0x00000024021b0981 */ /* 0x000ea8000c1e1100 */
[----:B------:R1:W3:Y:S04]  /*0dc0*/  @!P0 LDG.E.U8 R14, desc[UR36][R6.64+0x3] ;  /* 0x00000324060e8981 */ /* 0x0002e8000c1e1100 */
[----:B------:R-:W3:Y:S01]  /*0dd0*/  @!P0 LDG.E.U8 R29, desc[UR36][R2.64] ;  /* 0x00000024021d8981 */ /* 0x000ee2000c1e1100 */
[----:B-1----:R-:W-:-:S02]  /*0de0*/  VIADD R7, R13, 0x3 ;  /* 0x000000030d077836 */ /* 0x002fc40000000000 */
[----:B------:R-:W-:Y:S01]  /*0df0*/  VIADD R13, R13, 0x4 ;  /* 0x000000040d0d7836 */ /* 0x000fe20000000000 */
[----:B--2---:R-:W-:Y:S02]  /*0e00*/  ISETP.NE.OR P2, PT, R12, R27, !P0 ;  /* 0x0000001b0c00720c */ /* 0x004fe40004745670 */
[----:B---3--:R-:W-:Y:S01]  /*0e10*/  ISETP.NE.OR P1, PT, R14, R29, P0 ;  /* 0x0000001d0e00720c */ /* 0x008fe20000725670 */
[----:B------:R-:W-:-:S04]  /*0e20*/  VIADD R12, R23, 0x1 ;  /* 0x00000001170c7836 */ /* 0x000fc80000000000 */
[----:B------:R-:W-:-:S06]  /*0e30*/  @!P0 IMAD.MOV.U32 R14, RZ, RZ, R12 ;  /* 0x000000ffff0e8224 */ /* 0x000fcc00078e000c */
[----:B------:R-:W-:Y:S02]  /*0e40*/  @!P2 IADD3 R12, PT, PT, R23, RZ, RZ ;  /* 0x000000ff170ca210 */ /* 0x000fe40007ffe0ff */
[----:B------:R-:W-:Y:S02]  /*0e50*/  @!P1 IMAD.MOV R14, RZ, RZ, R23 ;  /* 0x000000ffff0e9224 */ /* 0x000fe400078e0217 */
[----:B------:R-:W-:-:S03]  /*0e60*/  @P0 VIADDMNMX.U32 R23, R25, 0x1, R12, PT ;  /* 0x0000000119170846 */ /* 0x000fc6000380000c */
[----:B------:R-:W-:-:S05]  /*0e70*/  @!P0 VIADDMNMX.U32 R23, R22, 0x1, R14, PT ;  /* 0x0000000116178846 */ /* 0x000fca000380000e */
[----:B------:R0:W-:Y:S01]  /*0e80*/  ST.E desc[UR36][R10.64+0xc], R23 ;  /* 0x00000c170a007985 */ /* 0x0001e2000c101924 */
[----:B------:R-:W-:-:S13]  /*0e90*/  ISETP.NE.AND P0, PT, R7, R0, PT ;  /* 0x000000000700720c */ /* 0x000fda0003f05270 */
[----:B0-----:R-:W-:Y:S05]  /*0ea0*/  @P0 BRA `(.L_x_16) ;  /* 0xfffffff800f00947 */ /* 0x001fea000383ffff */
[----:B------:R-:W-:Y:S05]  /*0eb0*/  BSYNC.RECONVERGENT B2 ;  /* 0x0000000000027941 */ /* 0x000fea0003800200 */
.L_x_15:
[----:B------:R-:W-:-:S07]  /*0ec0*/  MOV R26, R13 ;  /* 0x0000000d001a7202 */ /* 0x000fce0000000f00 */
.L_x_14:
[----:B------:R-:W-:Y:S05]  /*0ed0*/  BSYNC.RECONVERGENT B1 ;  /* 0x0000000000017941 */ /* 0x000fea0003800200 */
.L_x_13:
[----:B------:R-:W-:Y:S01]  /*0ee0*/  ISETP.NE.AND P0, PT, R20, RZ, PT ;  /* 0x000000ff1400720c */ /* 0x000fe20003f05270 */
[----:B------:R-:W-:-:S12]  /*0ef0*/  BSSY.RECONVERGENT B1, `(.L_x_17) ;  /* 0x000003f000017945 */ /* 0x000fd80003800200 */
[----:B------:R-:W-:Y:S05]  /*0f00*/  @!P0 BRA `(.L_x_18) ;  /* 0x0000000000f48947 */ /* 0x000fea0003800000 */
[C---:B------:R-:W-:Y:S01]  /*0f10*/  IMAD.WIDE.U32 R6, R26.reuse, 0x4, R4 ;  /* 0x000000041a067825 */ /* 0x040fe200078e0004 */
[----:B------:R-:W0:Y:S01]  /*0f20*/  LDCU.64 UR4, c[0x0][0x380] ;  /* 0x00007000ff0477ac */ /* 0x000e220008000a00 */
[----:B------:R-:W2:Y:S04]  /*0f30*/  LDG.E.U8 R27, desc[UR36][R2.64] ;  /* 0x00000024021b7981 */ /* 0x000ea8000c1e1100 */
[----:B------:R-:W3:Y:S01]  /*0f40*/  LD.E R24, desc[UR36][R6.64] ;  /* 0x0000002406187980 */ /* 0x000ee2000c101900 */
[----:B------:R-:W-:Y:S01]  /*0f50*/  VIADD R12, R26, 0xffffffff ;  /* 0xffffffff1a0c7836 */ /* 0x000fe20000000000 */
[----:B---3--:R-:W-:-:S13]  /*0f60*/  ISETP.GE.AND P0, PT, R24, R23, PT ;  /* 0x000000171800720c */ /* 0x008fda0003f06270 */
[----:B0-----:R-:W-:Y:S02]  /*0f70*/  @P0 IMAD.U32 R25, RZ, RZ, UR4 ;  /* 0x00000004ff190e24 */ /* 0x001fe4000f8e00ff */
[----:B------:R-:W-:-:S03]  /*0f80*/  @P0 IMAD.U32 R14, RZ, RZ, UR5 ;  /* 0x00000005ff0e0e24 */ /* 0x000fc6000f8e00ff */
[----:B------:R-:W-:Y:S02]  /*0f90*/  @P0 IADD3 R10, P1, PT, R12, R25, RZ ;  /* 0x000000190c0a0210 */ /* 0x000fe40007f3e0ff */
[----:B------:R-:W-:-:S03]  /*0fa0*/  @!P0 MOV R25, UR4 ;  /* 0x0000000400198c02 */ /* 0x000fc60008000f00 */
[----:B------:R-:W-:Y:S01]  /*0fb0*/  @P0 IMAD.X R11, RZ, RZ, R14, P1 ;  /* 0x000000ffff0b0224 */ /* 0x000fe200008e060e */
[----:B------:R-:W-:Y:S01]  /*0fc0*/  @!P0 IADD3 R12, P1, PT, R12, R25, RZ ;  /* 0x000000190c0c8210 */ /* 0x000fe20007f3e0ff */
[----:B------:R-:W-:-:S03]  /*0fd0*/  @!P0 IMAD.U32 R14, RZ, RZ, UR5 ;  /* 0x00000005ff0e8e24 */ /* 0x000fc6000f8e00ff */
[----:B------:R-:W2:Y:S01]  /*0fe0*/  @P0 LDG.E.U8 R10, desc[UR36][R10.64] ;  /* 0x000000240a0a0981 */ /* 0x000ea2000c1e1100 */
[----:B------:R-:W-:-:S05]  /*0ff0*/  @!P0 IMAD.X R13, RZ, RZ, R14, P1 ;  /* 0x000000ffff0d8224 */ /* 0x000fca00008e060e */
[----:B------:R-:W3:Y:S01]  /*1000*/  @!P0 LDG.E.U8 R12, desc[UR36][R12.64] ;  /* 0x000000240c0c8981 */ /* 0x000ee2000c1e1100 */
[----:B------:R-:W-:Y:S02]  /*1010*/  IADD3 R28, PT, PT, R22, 0x1, RZ ;  /* 0x00000001161c7810 */ /* 0x000fe40007ffe0ff */
[-C--:B--2---:R-:W-:Y:S02]  /*1020*/  ISETP.NE.OR P2, PT, R10, R27.reuse, !P0 ;  /* 0x0000001b0a00720c */ /* 0x084fe40004745670 */
[----:B---3--:R-:W-:Y:S01]  /*1030*/  ISETP.NE.OR P1, PT, R12, R27, P0 ;  /* 0x0000001b0c00720c */ /* 0x008fe20000725670 */
[----:B------:R-:W-:-:S10]  /*1040*/  @P0 IMAD.MOV.U32 R27, RZ, RZ, R28 ;  /* 0x000000ffff1b0224 */ /* 0x000fd400078e001c */
[--C-:B------:R-:W-:Y:S02]  /*1050*/  @!P2 IMAD.MOV R27, RZ, RZ, R22.reuse ;  /* 0x000000ffff1ba224 */ /* 0x100fe400078e0216 */
[----:B------:R-:W-:-:S03]  /*1060*/  @!P1 IMAD.MOV R28, RZ, RZ, R22 ;  /* 0x000000ffff1c9224 */ /* 0x000fc600078e0216 */
[----:B------:R-:W-:Y:S02]  /*1070*/  @P0 VIADDMNMX.U32 R23, R23, 0x1, R27, PT ;  /* 0x0000000117170846 */ /* 0x000fe4000380001b */
[----:B------:R-:W-:-:S05]  /*1080*/  @!P0 VIADDMNMX.U32 R23, R24, 0x1, R28, PT ;  /* 0x0000000118178846 */ /* 0x000fca000380001c */
[----:B------:R0:W-:Y:S01]  /*1090*/  ST.E desc[UR36][R6.64], R23 ;  /* 0x0000001706007985 */ /* 0x0001e2000c101924 */
[----:B------:R-:W-:-:S13]  /*10a0*/  ISETP.NE.AND P0, PT, R20, 0x1, PT ;  /* 0x000000011400780c */ /* 0x000fda0003f05270 */
[----:B0-----:R-:W-:Y:S05]  /*10b0*/  @!P0 BRA `(.L_x_18) ;  /* 0x0000000000888947 */ /* 0x001fea0003800000 */
[C---:B------:R-:W-:Y:S01]  /*10c0*/  IADD3 R10, P0, PT, R26.reuse, R25, RZ ;  /* 0x000000191a0a7210 */ /* 0x040fe20007f1e0ff */
[----:B------:R-:W2:Y:S01]  /*10d0*/  LDG.E.U8 R27, desc[UR36][R2.64] ;  /* 0x00000024021b7981 */ /* 0x000ea2000c1e1100 */
[----:B------:R-:W-:-:S03]  /*10e0*/  IADD3 R26, PT, PT, R26, 0x1, RZ ;  /* 0x000000011a1a7810 */ /* 0x000fc60007ffe0ff */
[----:B------:R-:W-:Y:S02]  /*10f0*/  IMAD.X R11, RZ, RZ, R14, P0 ;  /* 0x000000ffff0b7224 */ /* 0x000fe400000e060e */
[----:B------:R-:W-:-:S03]  /*1100*/  IMAD.WIDE.U32 R12, R26, 0x4, R4 ;  /* 0x000000041a0c7825 */ /* 0x000fc600078e0004 */
[----:B------:R-:W2:Y:S04]  /*1110*/  LDG.E.U8 R10, desc[UR36][R10.64] ;  /* 0x000000240a0a7981 */ /* 0x000ea8000c1e1100 */
[----:B------:R-:W3:Y:S02]  /*1120*/  LD.E R22, desc[UR36][R12.64] ;  /* 0x000000240c167980 */ /* 0x000ee4000c101900 */
[----:B---3--:R-:W-:-:S04]  /*1130*/  ISETP.GE.AND P0, PT, R22, R23, PT ;  /* 0x000000171600720c */ /* 0x008fc80003f06270 */
[CC--:B--2---:R-:W-:Y:S02]  /*1140*/  ISETP.NE.OR P2, PT, R10.reuse, R27.reuse, !P0 ;  /* 0x0000001b0a00720c */ /* 0x0c4fe40004745670 */
[----:B------:R-:W-:Y:S01]  /*1150*/  ISETP.NE.OR P1, PT, R10, R27, P0 ;  /* 0x0000001b0a00720c */ /* 0x000fe20000725670 */
[----:B------:R-:W-:-:S06]  /*1160*/  VIADD R27, R24, 0x1 ;  /* 0x00000001181b7836 */ /* 0x000fcc0000000000 */
[----:B------:R-:W-:-:S04]  /*1170*/  @!P0 IMAD.MOV.U32 R28, RZ, RZ, R27 ;  /* 0x000000ffff1c8224 */ /* 0x000fc800078e001b */
[----:B------:R-:W-:Y:S02]  /*1180*/  @!P2 IADD3 R27, PT, PT, R24, RZ, RZ ;  /* 0x000000ff181ba210 */ /* 0x000fe40007ffe0ff */
[----:B------:R-:W-:Y:S02]  /*1190*/  @!P1 IMAD.MOV R28, RZ, RZ, R24 ;  /* 0x000000ffff1c9224 */ /* 0x000fe400078e0218 */
[----:B------:R-:W-:-:S03]  /*11a0*/  @P0 VIADDMNMX.U32 R23, R23, 0x1, R27, PT ;  /* 0x0000000117170846 */ /* 0x000fc6000380001b */
[----:B------:R-:W-:-:S05]  /*11b0*/  @!P0 VIADDMNMX.U32 R23, R22, 0x1, R28, PT ;  /* 0x0000000116178846 */ /* 0x000fca000380001c */
[----:B------:R0:W-:Y:S01]  /*11c0*/  ST.E desc[UR36][R12.64], R23 ;  /* 0x000000170c007985 */ /* 0x0001e2000c101924 */
[----:B------:R-:W-:-:S13]  /*11d0*/  ISETP.NE.AND P0, PT, R20, 0x2, PT ;  /* 0x000000021400780c */ /* 0x000fda0003f05270 */
[----:B0-----:R-:W-:Y:S05]  /*11e0*/  @!P0 BRA `(.L_x_18) ;  /* 0x00000000003c8947 */ /* 0x001fea0003800000 */
[----:B------:R-:W-:Y:S01]  /*11f0*/  IADD3 R10, P0, PT, R26, R25, RZ ;  /* 0x000000191a0a7210 */ /* 0x000fe20007f1e0ff */
[----:B------:R-:W2:Y:S04]  /*1200*/  LDG.E.U8 R3, desc[UR36][R2.64] ;  /* 0x0000002402037981 */ /* 0x000ea8000c1e1100 */
[----:B------:R-:W-:Y:S02]  /*1210*/  IMAD.X R11, RZ, RZ, R14, P0 ;  /* 0x000000ffff0b7224 */ /* 0x000fe400000e060e */
[----:B------:R-:W3:Y:S04]  /*1220*/  LD.E R14, desc[UR36][R6.64+0x8] ;  /* 0x00000824060e7980 */ /* 0x000ee8000c101900 */
[----:B------:R-:W2:Y:S01]  /*1230*/  LDG.E.U8 R10, desc[UR36][R10.64] ;  /* 0x000000240a0a7981 */ /* 0x000ea2000c1e1100 */
[----:B------:R-:W-:Y:S01]  /*1240*/  VIADD R12, R22, 0x1 ;  /* 0x00000001160c7836 */ /* 0x000fe20000000000 */
[----:B---3--:R-:W-:-:S04]  /*1250*/  ISETP.GE.AND P0, PT, R14, R23, PT ;  /* 0x000000170e00720c */ /* 0x008fc80003f06270 */
[CC--:B--2---:R-:W-:Y:S02]  /*1260*/  ISETP.NE.OR P2, PT, R10.reuse, R3.reuse, !P0 ;  /* 0x000000030a00720c */ /* 0x0c4fe40004745670 */
[----:B------:R-:W-:-:S07]  /*1270*/  ISETP.NE.OR P1, PT, R10, R3, P0 ;  /* 0x000000030a00720c */ /* 0x000fce0000725670 */
[----:B------:R-:W-:-:S04]  /*1280*/  @!P0 MOV R13, R12 ;  /* 0x0000000c000d8202 */ /* 0x000fc80000000f00 */
[--C-:B------:R-:W-:Y:S02]  /*1290*/  @!P2 IMAD.MOV R12, RZ, RZ, R22.reuse ;  /* 0x000000ffff0ca224 */ /* 0x100fe400078e0216 */
[----:B------:R-:W-:-:S03]  /*12a0*/  @!P1 IMAD.MOV R13, RZ, RZ, R22 ;  /* 0x000000ffff0d9224 */ /* 0x000fc600078e0216 */
[----:B------:R-:W-:Y:S02]  /*12b0*/  @P0 VIADDMNMX.U32 R23, R23, 0x1, R12, PT ;  /* 0x0000000117170846 */ /* 0x000fe4000380000c */
[----:B------:R-:W-:-:S05]  /*12c0*/  @!P0 VIADDMNMX.U32 R23, R14, 0x1, R13, PT ;  /* 0x000000010e178846 */ /* 0x000fca000380000d */
[----:B------:R0:W-:Y:S02]  /*12d0*/  ST.E desc[UR36][R6.64+0x8], R23 ;  /* 0x0000081706007985 */ /* 0x0001e4000c101924 */
.L_x_18:
[----:B------:R-:W-:Y:S05]  /*12e0*/  BSYNC.RECONVERGENT B1 ;  /* 0x0000000000017941 */ /* 0x000fea0003800200 */
.L_x_17:
[----:B------:R-:W-:-:S05]  /*12f0*/  VIADD R15, R15, 0x1 ;  /* 0x000000010f0f7836 */ /* 0x000fca0000000000 */
[----:B------:R-:W-:-:S13]  /*1300*/  ISETP.NE.AND P0, PT, R15, R8, PT ;  /* 0x000000080f00720c */ /* 0x000fda0003f05270 */
[----:B------:R-:W-:Y:S05]  /*1310*/  @P0 BRA `(.L_x_19) ;  /* 0xfffffff400980947 */ /* 0x000fea000383ffff */
.L_x_2:
[----:B------:R-:W-:Y:S05]  /*1320*/  BSYNC.RECONVERGENT B0 ;  /* 0x0000000000007941 */ /* 0x000fea0003800200 */
.L_x_1:
[----:B------:R-:W-:Y:S01]  /*1330*/  IMAD.WIDE R2, R21, 0x4, R4 ;  /* 0x0000000415027825 */ /* 0x000fe200078e0204 */
[----:B------:R-:W1:Y:S05]  /*1340*/  LDCU UR4, c[0x0][0x39c] ;  /* 0x00007380ff0477ac */ /* 0x000e6a0008000800 */
[----:B------:R-:W1:Y:S02]  /*1350*/  LD.E R2, desc[UR36][R2.64] ;  /* 0x0000002402027980 */ /* 0x000e64000c101900 */
[----:B-1----:R-:W-:Y:S01]  /*1360*/  ISETP.GT.AND P0, PT, R2, UR4, PT ;  /* 0x0000000402007c0c */ /* 0x002fe2000bf04270 */
[----:B------:R-:W1:-:S12]  /*1370*/  LDCU UR4, c[0x0][0x390] ;  /* 0x00007200ff0477ac */ /* 0x000e580008000800 */
[----:B------:R-:W0:Y:S01]  /*1380*/  @!P0 LDG.E R0, desc[UR36][R16.64] ;  /* 0x0000002410008981 */ /* 0x000e22000c1e1900 */
[----:B------:R-:W-:Y:S02]  /*1390*/  IMAD.IADD R19, R18, 0x1, R19 ;  /* 0x0000000112137824 */ /* 0x000fe400078e0213 */
[----:B------:R-:W-:Y:S01]  /*13a0*/  IMAD.IADD R9, R9, 0x1, -R18 ;  /* 0x0000000109097824 */ /* 0x000fe200078e0a12 */
[----:B0-----:R-:W-:-:S05]  /*13b0*/  @!P0 IADD3 R7, PT, PT, R0, 0x1, RZ ;  /* 0x0000000100078810 */ /* 0x001fca0007ffe0ff */
[----:B------:R0:W-:Y:S01]  /*13c0*/  @!P0 STG.E desc[UR36][R16.64], R7 ;  /* 0x0000000710008986 */ /* 0x0001e2000c101924 */
[----:B-1----:R-:W-:-:S13]  /*13d0*/  ISETP.GE.AND P0, PT, R19, UR4, PT ;  /* 0x0000000413007c0c */ /* 0x002fda000bf06270 */
[----:B0-----:R-:W-:Y:S05]  /*13e0*/  @!P0 BRA `(.L_x_20) ;  /* 0xffffffec00788947 */ /* 0x001fea000383ffff */
[----:B------:R-:W-:Y:S05]  /*13f0*/  EXIT ;  /* 0x000000000000794d */ /* 0x000fea0003800000 */
.L_x_21:
[----:B------:R-:W-:-:S00]  /*1400*/  BRA `(.L_x_21) ;  /* 0xfffffffc00fc7947 */ /* 0x000fc0000383ffff */
[----:B------:R-:W-:-:S00]  /*1410*/  NOP ;  /* 0x0000000000007918 */ /* 0x000fc00000000000 */
        /* <DEDUP_REMOVED lines=14> */
.L_x_22:


//--------------------- .nv.shared.reserved.0     --------------------------
	.section	.nv.shared.reserved.0,"aw",@nobits
	.weak		__nv_reservedSMEM_offset_0_alias
	.size		__nv_reservedSMEM_offset_0_alias, 0, 64
	.other		__nv_reservedSMEM_offset_0_alias,@"STO_CUDA_RESERVED_SHARED STV_DEFAULT"
__nv_reservedSMEM_offset_0_alias:
	.zero		0
	.zero		64


//--------------------- .nv.constant0._Z11compMatchesPcS_iiiiPi --------------------------
	.section	.nv.constant0._Z11compMatchesPcS_iiiiPi,"a",@progbits
	.sectionflags	@""
	.align	4
.nv.constant0._Z11compMatchesPcS_iiiiPi:
	.zero		936


//--------------------- SYMBOLS --------------------------

	.type		.nv.reservedSmem.offset0,@object
	.size		.nv.reservedSmem.offset0,0x4
	.type		malloc,@function
